	.headerflags	@"EF_CUDA_TEXMODE_UNIFIED EF_CUDA_64BIT_ADDRESS EF_CUDA_ACCELERATORS EF_CUDA_SM90 EF_CUDA_VIRTUAL_SM(EF_CUDA_SM90)"
	.elftype	@"ET_EXEC"


//--------------------- .nv.info                  --------------------------
	.section	.nv.info,"",@"SHT_CUDA_INFO"
	.align	4


	//----- nvinfo : EIATTR_REGCOUNT
	.align		4
        /*0000*/ 	.byte	0x04, 0x2f
        /*0002*/ 	.short	(.L_1 - .L_0)
	.align		4
.L_0:
        /*0004*/ 	.word	index@(triton_poi_fused_convolution_relu_13)
        /*0008*/ 	.word	0x00000020


	//----- nvinfo : EIATTR_MIN_STACK_SIZE
	.align		4
.L_1:
        /*000c*/ 	.byte	0x04, 0x12
        /*000e*/ 	.short	(.L_3 - .L_2)
	.align		4
.L_2:
        /*0010*/ 	.word	index@(triton_poi_fused_convolution_relu_13)
        /*0014*/ 	.word	0x00000000


	//----- nvinfo : EIATTR_FRAME_SIZE
	.align		4
.L_3:
        /*0018*/ 	.byte	0x04, 0x11
        /*001a*/ 	.short	(.L_5 - .L_4)
	.align		4
.L_4:
        /*001c*/ 	.word	index@(triton_poi_fused_convolution_relu_13)
        /*0020*/ 	.word	0x00000000


	//----- nvinfo : EIATTR_MIN_STACK_SIZE
	.align		4
.L_5:
        /*0024*/ 	.byte	0x04, 0x12
        /*0026*/ 	.short	(.L_7 - .L_6)
	.align		4
.L_6:
        /*0028*/ 	.word	index@(triton_poi_fused_convolution_relu_13)
        /*002c*/ 	.word	0x00000000
.L_7:


//--------------------- .nv.info.triton_poi_fused_convolution_relu_13 --------------------------
	.section	.nv.info.triton_poi_fused_convolution_relu_13,"",@"SHT_CUDA_INFO"
	.sectionflags	@""
	.align	4


	//----- nvinfo : EIATTR_CUDA_API_VERSION
	.align		4
        /*0000*/ 	.byte	0x04, 0x37
        /*0002*/ 	.short	(.L_9 - .L_8)
.L_8:
        /*0004*/ 	.word	0x0000007c


	//----- nvinfo : EIATTR_KPARAM_INFO
	.align		4
.L_9:
        /*0008*/ 	.byte	0x04, 0x17
        /*000a*/ 	.short	(.L_11 - .L_10)
.L_10:
        /*000c*/ 	.word	0x00000000
        /*0010*/ 	.short	0x0004
        /*0012*/ 	.short	0x001c
        /*0014*/ 	.byte	0x00, 0xf0, 0x11, 0x00


	//----- nvinfo : EIATTR_KPARAM_INFO
	.align		4
.L_11:
        /*0018*/ 	.byte	0x04, 0x17
        /*001a*/ 	.short	(.L_13 - .L_12)
.L_12:
        /*001c*/ 	.word	0x00000000
        /*0020*/ 	.short	0x0003
        /*0022*/ 	.short	0x0018
        /*0024*/ 	.byte	0x00, 0xf0, 0x11, 0x00


	//----- nvinfo : EIATTR_KPARAM_INFO
	.align		4
.L_13:
        /*0028*/ 	.byte	0x04, 0x17
        /*002a*/ 	.short	(.L_15 - .L_14)
.L_14:
        /*002c*/ 	.word	0x00000000
        /*0030*/ 	.short	0x0002
        /*0032*/ 	.short	0x0010
        /*0034*/ 	.byte	0x00, 0xf4, 0x21, 0x00


	//----- nvinfo : EIATTR_KPARAM_INFO
	.align		4
.L_15:
        /*0038*/ 	.byte	0x04, 0x17
        /*003a*/ 	.short	(.L_17 - .L_16)
.L_16:
        /*003c*/ 	.word	0x00000000
        /*0040*/ 	.short	0x0001
        /*0042*/ 	.short	0x0008
        /*0044*/ 	.byte	0x00, 0xf4, 0x21, 0x00


	//----- nvinfo : EIATTR_KPARAM_INFO
	.align		4
.L_17:
        /*0048*/ 	.byte	0x04, 0x17
        /*004a*/ 	.short	(.L_19 - .L_18)
.L_18:
        /*004c*/ 	.word	0x00000000
        /*0050*/ 	.short	0x0000
        /*0052*/ 	.short	0x0000
        /*0054*/ 	.byte	0x00, 0xf4, 0x21, 0x00


	//----- nvinfo : EIATTR_SPARSE_MMA_MASK
	.align		4
.L_19:
        /*0058*/ 	.byte	0x03, 0x50
        /*005a*/ 	.short	0x0000


	//----- nvinfo : EIATTR_MAXREG_COUNT
	.align		4
        /*005c*/ 	.byte	0x03, 0x1b
        /*005e*/ 	.short	0x00ff


	//----- nvinfo : EIATTR_EXIT_INSTR_OFFSETS
	.align		4
        /*0060*/ 	.byte	0x04, 0x1c
        /*0062*/ 	.short	(.L_21 - .L_20)


	//   ....[0]....
.L_20:
        /*0064*/ 	.word	0x00000dc0


	//   ....[1]....
        /*0068*/ 	.word	0x00000de0


	//----- nvinfo : EIATTR_REQNTID
	.align		4
.L_21:
        /*006c*/ 	.byte	0x04, 0x10
        /*006e*/ 	.short	(.L_23 - .L_22)
.L_22:
        /*0070*/ 	.word	0x00000100
        /*0074*/ 	.word	0x00000001
        /*0078*/ 	.word	0x00000001


	//----- nvinfo : EIATTR_CBANK_PARAM_SIZE
	.align		4
.L_23:
        /*007c*/ 	.byte	0x03, 0x19
        /*007e*/ 	.short	0x0020


	//----- nvinfo : EIATTR_PARAM_CBANK
	.align		4
        /*0080*/ 	.byte	0x04, 0x0a
        /*0082*/ 	.short	(.L_25 - .L_24)
	.align		4
.L_24:
        /*0084*/ 	.word	index@(.nv.constant0.triton_poi_fused_convolution_relu_13)
        /*0088*/ 	.short	0x0210
        /*008a*/ 	.short	0x0020


	//----- nvinfo : EIATTR_SW_WAR
	.align		4
.L_25:
        /*008c*/ 	.byte	0x04, 0x36
        /*008e*/ 	.short	(.L_27 - .L_26)
.L_26:
        /*0090*/ 	.word	0x00000008
.L_27:


//--------------------- .nv.callgraph             --------------------------
	.section	.nv.callgraph,"",@"SHT_CUDA_CALLGRAPH"
	.align	4
	.sectionentsize	8
	.align		4
        /*0000*/ 	.word	0x00000000
	.align		4
        /*0004*/ 	.word	0xffffffff
	.align		4
        /*0008*/ 	.word	0x00000000
	.align		4
        /*000c*/ 	.word	0xfffffffe
	.align		4
        /*0010*/ 	.word	0x00000000
	.align		4
        /*0014*/ 	.word	0xfffffffd
	.align		4
        /*0018*/ 	.word	0x00000000
	.align		4
        /*001c*/ 	.word	0xfffffffc


//--------------------- .text.triton_poi_fused_convolution_relu_13 --------------------------
	.section	.text.triton_poi_fused_convolution_relu_13,"ax",@progbits
	.sectionflags	@"SHF_BARRIERS=1"
	.align	128
        .global         triton_poi_fused_convolution_relu_13
        .type           triton_poi_fused_convolution_relu_13,@function
        .size           triton_poi_fused_convolution_relu_13,(.L_x_1 - triton_poi_fused_convolution_relu_13)
        .other          triton_poi_fused_convolution_relu_13,@"STO_CUDA_ENTRY STV_DEFAULT"
triton_poi_fused_convolution_relu_13:
.text.triton_poi_fused_convolution_relu_13:
[----:B------:R-:W0:Y:S01]  /*0000*/  LDC R1, c[0x0][0x28] ;  /* 0x00000a00ff017b82 */ /* 0x000e220000000800 */
[----:B------:R-:W1:Y:S07]  /*0010*/  S2R R3, SR_TID.X ;  /* 0x0000000000037919 */ /* 0x000e6e0000002100 */
[----:B------:R-:W2:Y:S01]  /*0020*/  LDC.64 R22, c[0x0][0x210] ;  /* 0x00008400ff167b82 */ /* 0x000ea20000000a00 */
[----:B------:R-:W-:Y:S01]  /*0030*/  ULDC.64 UR6, c[0x0][0x208] ;  /* 0x0000820000067ab9 */ /* 0x000fe20000000a00 */
[----:B------:R-:W3:Y:S01]  /*0040*/  S2R R0, SR_CTAID.Y ;  /* 0x0000000000007919 */ /* 0x000ee20000002600 */
[----:B------:R-:W4:Y:S01]  /*0050*/  S2R R21, SR_CTAID.X ;  /* 0x0000000000157919 */ /* 0x000f220000002500 */
[----:B------:R-:W5:Y:S01]  /*0060*/  S2R R20, SR_TID.X ;  /* 0x0000000000147919 */ /* 0x000f620000002100 */
[----:B-1----:R-:W-:Y:S01]  /*0070*/  IMAD.SHL.U32 R2, R3, 0x4, RZ ;  /* 0x0000000403027824 */ /* 0x002fe200078e00ff */
[----:B------:R-:W-:-:S04]  /*0080*/  SHF.R.U32.HI R12, RZ, 0x6, R3 ;  /* 0x00000006ff0c7819 */ /* 0x000fc80000011603 */
[----:B------:R-:W-:Y:S01]  /*0090*/  LOP3.LUT R5, R2, 0xfc, RZ, 0xc0, !PT ;  /* 0x000000fc02057812 */ /* 0x000fe200078ec0ff */
[----:B------:R-:W1:Y:S01]  /*00a0*/  S2UR UR5, SR_CgaCtaId ;  /* 0x00000000000579c3 */ /* 0x000e620000008800 */
[----:B------:R-:W-:Y:S01]  /*00b0*/  SGXT.U32 R12, R12, 0x2 ;  /* 0x000000020c0c781a */ /* 0x000fe20000000000 */
[----:B----4-:R-:W-:Y:S01]  /*00c0*/  IMAD.SHL.U32 R21, R21, 0x10, RZ ;  /* 0x0000001015157824 */ /* 0x010fe200078e00ff */
[----:B---3--:R-:W-:-:S04]  /*00d0*/  PRMT R5, R5, 0x6540, R0 ;  /* 0x0000654005057816 */ /* 0x008fc80000000000 */
[----:B------:R-:W-:Y:S02]  /*00e0*/  SHF.R.S32.HI R4, RZ, 0x1f, R5 ;  /* 0x0000001fff047819 */ /* 0x000fe40000011405 */
[----:B------:R-:W-:Y:S02]  /*00f0*/  ISETP.GE.AND P0, PT, R5, 0x200, PT ;  /* 0x000002000500780c */ /* 0x000fe40003f06270 */
[----:B------:R-:W-:Y:S02]  /*0100*/  LEA.HI R6, R4, R5, RZ, 0x7 ;  /* 0x0000000504067211 */ /* 0x000fe400078f38ff */
[----:B------:R-:W-:-:S03]  /*0110*/  LOP3.LUT R4, R21, R12, RZ, 0xfc, !PT ;  /* 0x0000000c15047212 */ /* 0x000fc600078efcff */
[C---:B------:R-:W-:Y:S01]  /*0120*/  IMAD.SHL.U32 R7, R6.reuse, 0x400, RZ ;  /* 0x0000040006077824 */ /* 0x040fe200078e00ff */
[----:B------:R-:W-:Y:S02]  /*0130*/  LOP3.LUT R6, R6, 0xffffff80, RZ, 0xc0, !PT ;  /* 0xffffff8006067812 */ /* 0x000fe400078ec0ff */
[----:B------:R-:W-:Y:S02]  /*0140*/  ISETP.LT.AND P1, PT, R4, 0x400, !P0 ;  /* 0x000004000400780c */ /* 0x000fe40004721270 */
[----:B------:R-:W-:-:S04]  /*0150*/  LOP3.LUT R7, R7, 0xfffe0000, RZ, 0xc0, !PT ;  /* 0xfffe000007077812 */ /* 0x000fc800078ec0ff */
[----:B------:R-:W-:Y:S01]  /*0160*/  IADD3 R13, R7, R5, -R6 ;  /* 0x00000005070d7210 */ /* 0x000fe20007ffe806 */
[----:B-----5:R-:W-:Y:S01]  /*0170*/  IMAD.SHL.U32 R10, R20, 0x40, RZ ;  /* 0x00000040140a7824 */ /* 0x020fe200078e00ff */
[----:B------:R-:W-:Y:S02]  /*0180*/  SHF.R.U32.HI R11, RZ, 0x6, R20 ;  /* 0x00000006ff0b7819 */ /* 0x000fe40000011614 */
[----:B------:R-:W-:Y:S01]  /*0190*/  CS2R R6, SRZ ;  /* 0x0000000000067805 */ /* 0x000fe2000001ff00 */
[----:B------:R-:W-:Y:S01]  /*01a0*/  IMAD R9, R4, 0x80, R13 ;  /* 0x0000008004097824 */ /* 0x000fe200078e020d */
[----:B------:R-:W-:Y:S02]  /*01b0*/  CS2R R4, SRZ ;  /* 0x0000000000047805 */ /* 0x000fe4000001ff00 */
[----:B------:R-:W-:Y:S01]  /*01c0*/  SGXT.U32 R11, R11, 0x2 ;  /* 0x000000020b0b781a */ /* 0x000fe20000000000 */
[----:B--2---:R-:W-:Y:S01]  /*01d0*/  IMAD.WIDE R8, R9, 0x4, R22 ;  /* 0x0000000409087825 */ /* 0x004fe200078e0216 */
[----:B------:R-:W-:Y:S01]  /*01e0*/  LOP3.LUT R10, R10, 0xfc0, RZ, 0xc0, !PT ;  /* 0x00000fc00a0a7812 */ /* 0x000fe200078ec0ff */
[----:B------:R-:W-:-:S02]  /*01f0*/  UMOV UR4, 0x400 ;  /* 0x0000040000047882 */ /* 0x000fc40000000000 */
[----:B-1----:R-:W-:Y:S01]  /*0200*/  UPRMT UR4, UR5, 0x654, UR4 ;  /* 0x0000065405047896 */ /* 0x002fe20008000004 */
[----:B------:R1:W2:Y:S01]  /*0210*/  @P1 LDG.E.EL.128 R4, desc[UR6][R8.64] ;  /* 0x0000000608041981 */ /* 0x0002a2000c2e1d00 */
[C---:B------:R-:W-:Y:S02]  /*0220*/  LOP3.LUT R28, R10.reuse, R11, RZ, 0xfc, !PT ;  /* 0x0000000b0a1c7212 */ /* 0x040fe400078efcff */
[C---:B------:R-:W-:Y:S02]  /*0230*/  LOP3.LUT R11, R10.reuse, 0x10, RZ, 0xfc, !PT ;  /* 0x000000100a0b7812 */ /* 0x040fe400078efcff */
[----:B------:R-:W-:Y:S02]  /*0240*/  LOP3.LUT R14, R21, 0x4, R12, 0xfe, !PT ;  /* 0x00000004150e7812 */ /* 0x000fe400078efe0c */
[----:B------:R-:W-:Y:S02]  /*0250*/  LEA.HI R25, R10, UR4, RZ, 0x1e ;  /* 0x000000040a197c11 */ /* 0x000fe4000f8ff0ff */
[----:B------:R-:W-:Y:S01]  /*0260*/  LEA.HI R11, R11, UR4, RZ, 0x1e ;  /* 0x000000040b0b7c11 */ /* 0x000fe2000f8ff0ff */
[----:B------:R-:W-:Y:S01]  /*0270*/  IMAD R17, R14, 0x80, R13 ;  /* 0x000000800e117824 */ /* 0x000fe200078e020d */
[----:B-1----:R-:W-:Y:S01]  /*0280*/  LOP3.LUT R8, R10, 0x20, RZ, 0xfc, !PT ;  /* 0x000000200a087812 */ /* 0x002fe200078efcff */
[----:B------:R-:W-:Y:S01]  /*0290*/  IMAD R25, R28, 0x4, R25 ;  /* 0x000000041c197824 */ /* 0x000fe200078e0219 */
[----:B------:R-:W-:Y:S01]  /*02a0*/  LOP3.LUT R9, R10, 0x30, RZ, 0xfc, !PT ;  /* 0x000000300a097812 */ /* 0x000fe200078efcff */
[----:B------:R-:W-:Y:S01]  /*02b0*/  IMAD R24, R28, 0x4, R11 ;  /* 0x000000041c187824 */ /* 0x000fe200078e020b */
[----:B------:R-:W-:-:S02]  /*02c0*/  LEA.HI R29, R8, UR4, RZ, 0x1e ;  /* 0x00000004081d7c11 */ /* 0x000fc4000f8ff0ff */
[----:B------:R-:W-:Y:S02]  /*02d0*/  CS2R R10, SRZ ;  /* 0x00000000000a7805 */ /* 0x000fe4000001ff00 */
[----:B------:R-:W-:Y:S02]  /*02e0*/  ISETP.LT.AND P1, PT, R14, 0x400, !P0 ;  /* 0x000004000e00780c */ /* 0x000fe40004721270 */
[----:B------:R-:W-:Y:S01]  /*02f0*/  LOP3.LUT R16, R21, 0x8, R12, 0xfe, !PT ;  /* 0x0000000815107812 */ /* 0x000fe200078efe0c */
[----:B------:R-:W-:Y:S01]  /*0300*/  IMAD R29, R28, 0x4, R29 ;  /* 0x000000041c1d7824 */ /* 0x000fe200078e021d */
[----:B------:R-:W-:Y:S02]  /*0310*/  LEA.HI R9, R9, UR4, RZ, 0x1e ;  /* 0x0000000409097c11 */ /* 0x000fe4000f8ff0ff */
[----:B------:R-:W-:Y:S01]  /*0320*/  LOP3.LUT R12, R21, 0xc, R12, 0xfe, !PT ;  /* 0x0000000c150c7812 */ /* 0x000fe200078efe0c */
[C---:B------:R-:W-:Y:S01]  /*0330*/  IMAD R27, R16.reuse, 0x80, R13 ;  /* 0x00000080101b7824 */ /* 0x040fe200078e020d */
[----:B------:R-:W-:Y:S01]  /*0340*/  ISETP.LT.AND P2, PT, R16, 0x400, !P0 ;  /* 0x000004001000780c */ /* 0x000fe20004741270 */
[----:B------:R-:W-:Y:S01]  /*0350*/  IMAD R28, R28, 0x4, R9 ;  /* 0x000000041c1c7824 */ /* 0x000fe200078e0209 */
[----:B------:R-:W-:Y:S01]  /*0360*/  CS2R R8, SRZ ;  /* 0x0000000000087805 */ /* 0x000fe2000001ff00 */
[C---:B------:R-:W-:Y:S01]  /*0370*/  IMAD R13, R12.reuse, 0x80, R13 ;  /* 0x000000800c0d7824 */ /* 0x040fe200078e020d */
[----:B------:R-:W-:Y:S01]  /*0380*/  ISETP.LT.AND P0, PT, R12, 0x400, !P0 ;  /* 0x000004000c00780c */ /* 0x000fe20004701270 */
[----:B------:R-:W-:Y:S01]  /*0390*/  IMAD.WIDE R16, R17, 0x4, R22 ;  /* 0x0000000411107825 */ /* 0x000fe200078e0216 */
[----:B------:R-:W-:-:S03]  /*03a0*/  CS2R R14, SRZ ;  /* 0x00000000000e7805 */ /* 0x000fc6000001ff00 */
[--C-:B------:R-:W-:Y:S01]  /*03b0*/  IMAD.WIDE R26, R27, 0x4, R22.reuse ;  /* 0x000000041b1a7825 */ /* 0x100fe200078e0216 */
[----:B------:R1:W3:Y:S03]  /*03c0*/  @P1 LDG.E.EL.128 R8, desc[UR6][R16.64] ;  /* 0x0000000610081981 */ /* 0x0002e6000c2e1d00 */
[----:B------:R-:W-:Y:S01]  /*03d0*/  IMAD.WIDE R22, R13, 0x4, R22 ;  /* 0x000000040d167825 */ /* 0x000fe200078e0216 */
[----:B------:R-:W-:Y:S02]  /*03e0*/  CS2R R12, SRZ ;  /* 0x00000000000c7805 */ /* 0x000fe4000001ff00 */
[----:B------:R-:W-:Y:S02]  /*03f0*/  CS2R R18, SRZ ;  /* 0x0000000000127805 */ /* 0x000fe4000001ff00 */
[----:B-1----:R-:W-:Y:S02]  /*0400*/  CS2R R16, SRZ ;  /* 0x0000000000107805 */ /* 0x002fe4000001ff00 */
[----:B------:R-:W4:Y:S04]  /*0410*/  @P2 LDG.E.EL.128 R12, desc[UR6][R26.64] ;  /* 0x000000061a0c2981 */ /* 0x000f28000c2e1d00 */
[----:B------:R1:W5:Y:S02]  /*0420*/  @P0 LDG.E.EL.128 R16, desc[UR6][R22.64] ;  /* 0x0000000616100981 */ /* 0x000364000c2e1d00 */
[----:B-1----:R-:W-:-:S02]  /*0430*/  SHF.R.S32.HI R23, RZ, 0x17, R0 ;  /* 0x00000017ff177819 */ /* 0x002fc40000011400 */
[----:B------:R-:W-:Y:S02]  /*0440*/  PRMT R22, R3, 0x6540, R0 ;  /* 0x0000654003167816 */ /* 0x000fe40000000000 */
[----:B------:R-:W-:Y:S02]  /*0450*/  SGXT R23, R23, 0x1 ;  /* 0x000000011717781a */ /* 0x000fe40000000200 */
[----:B------:R-:W-:Y:S01]  /*0460*/  ISETP.GE.AND P0, PT, R22, 0x200, PT ;  /* 0x000002001600780c */ /* 0x000fe20003f06270 */
[----:B--2---:R1:W-:Y:S04]  /*0470*/  STS [R25], R4 ;  /* 0x0000000419007388 */ /* 0x0043e80000000800 */
[----:B------:R2:W-:Y:S01]  /*0480*/  STS [R24+0x40], R5 ;  /* 0x0000400518007388 */ /* 0x0005e20000000800 */
[----:B-1----:R-:W-:-:S03]  /*0490*/  LEA.HI R4, R23, R22, RZ, 0x7 ;  /* 0x0000001617047211 */ /* 0x002fc600078f38ff */
[----:B------:R1:W-:Y:S01]  /*04a0*/  STS [R29+0x80], R6 ;  /* 0x000080061d007388 */ /* 0x0003e20000000800 */
[----:B------:R-:W-:-:S03]  /*04b0*/  LOP3.LUT R27, R4, 0xffffff80, RZ, 0xc0, !PT ;  /* 0xffffff80041b7812 */ /* 0x000fc600078ec0ff */
[----:B------:R1:W-:Y:S02]  /*04c0*/  STS [R28+0xc0], R7 ;  /* 0x0000c0071c007388 */ /* 0x0003e40000000800 */
[----:B------:R-:W-:Y:S02]  /*04d0*/  IMAD.IADD R4, R22, 0x1, -R27 ;  /* 0x0000000116047824 */ /* 0x000fe400078e0a1b */
[----:B------:R-:W1:Y:S01]  /*04e0*/  LDC.64 R26, c[0x0][0x218] ;  /* 0x00008600ff1a7b82 */ /* 0x000e620000000a00 */
[----:B---3--:R3:W-:Y:S04]  /*04f0*/  STS [R25+0x10], R8 ;  /* 0x0000100819007388 */ /* 0x0087e80000000800 */
[----:B------:R1:W-:Y:S04]  /*0500*/  STS [R24+0x50], R9 ;  /* 0x0000500918007388 */ /* 0x0003e80000000800 */
[----:B------:R-:W-:Y:S04]  /*0510*/  STS [R29+0x90], R10 ;  /* 0x0000900a1d007388 */ /* 0x000fe80000000800 */
[----:B------:R-:W-:Y:S04]  /*0520*/  STS [R28+0xd0], R11 ;  /* 0x0000d00b1c007388 */ /* 0x000fe80000000800 */
[----:B----4-:R-:W-:Y:S04]  /*0530*/  STS [R25+0x20], R12 ;  /* 0x0000200c19007388 */ /* 0x010fe80000000800 */
[----:B------:R-:W-:Y:S04]  /*0540*/  STS [R24+0x60], R13 ;  /* 0x0000600d18007388 */ /* 0x000fe80000000800 */
[----:B------:R-:W-:Y:S04]  /*0550*/  STS [R29+0xa0], R14 ;  /* 0x0000a00e1d007388 */ /* 0x000fe80000000800 */
[----:B------:R-:W-:Y:S04]  /*0560*/  STS [R28+0xe0], R15 ;  /* 0x0000e00f1c007388 */ /* 0x000fe80000000800 */
[----:B-----5:R-:W-:Y:S04]  /*0570*/  STS [R25+0x30], R16 ;  /* 0x0000301019007388 */ /* 0x020fe80000000800 */
[----:B------:R-:W-:Y:S04]  /*0580*/  STS [R24+0x70], R17 ;  /* 0x0000701118007388 */ /* 0x000fe80000000800 */
[----:B------:R-:W-:Y:S04]  /*0590*/  STS [R29+0xb0], R18 ;  /* 0x0000b0121d007388 */ /* 0x000fe80000000800 */
[----:B------:R4:W-:Y:S01]  /*05a0*/  STS [R28+0xf0], R19 ;  /* 0x0000f0131c007388 */ /* 0x0009e20000000800 */
[----:B01----:R-:W-:-:S04]  /*05b0*/  IMAD.WIDE R26, R4, 0x4, R26 ;  /* 0x00000004041a7825 */ /* 0x003fc800078e021a */
[----:B------:R-:W-:Y:S01]  /*05c0*/  IMAD.MOV.U32 R4, RZ, RZ, RZ ;  /* 0x000000ffff047224 */ /* 0x000fe200078e00ff */
[----:B------:R-:W-:Y:S06]  /*05d0*/  BAR.SYNC.DEFER_BLOCKING 0x0 ;  /* 0x0000000000007b1d */ /* 0x000fec0000010000 */
[----:B------:R0:W5:Y:S01]  /*05e0*/  @!P0 LDG.E.EL R4, desc[UR6][R26.64] ;  /* 0x000000061a048981 */ /* 0x000162000c2e1900 */
[----:B--2---:R-:W-:-:S05]  /*05f0*/  IMAD.SHL.U32 R5, R20, 0x4, RZ ;  /* 0x0000000414057824 */ /* 0x004fca00078e00ff */
[----:B------:R-:W-:-:S04]  /*0600*/  LOP3.LUT R5, R5, 0x3fc, RZ, 0xc0, !PT ;  /* 0x000003fc05057812 */ /* 0x000fc800078ec0ff */
[C---:B------:R-:W-:Y:S02]  /*0610*/  LOP3.LUT R6, R5.reuse, 0x400, RZ, 0xfc, !PT ;  /* 0x0000040005067812 */ /* 0x040fe400078efcff */
[C---:B------:R-:W-:Y:S02]  /*0620*/  LOP3.LUT R7, R5.reuse, 0x800, RZ, 0xfc, !PT ;  /* 0x0000080005077812 */ /* 0x040fe400078efcff */
[----:B---3--:R-:W-:Y:S02]  /*0630*/  LOP3.LUT R8, R5, 0xc00, RZ, 0xfc, !PT ;  /* 0x00000c0005087812 */ /* 0x008fe400078efcff */
[----:B------:R-:W-:Y:S02]  /*0640*/  SHF.R.U32.HI R9, RZ, 0x2, R3 ;  /* 0x00000002ff097819 */ /* 0x000fe40000011603 */
[----:B------:R-:W-:Y:S02]  /*0650*/  SHF.R.U32.HI R6, RZ, 0x2, R6 ;  /* 0x00000002ff067819 */ /* 0x000fe40000011606 */
[----:B------:R-:W-:-:S02]  /*0660*/  SHF.R.U32.HI R7, RZ, 0x2, R7 ;  /* 0x00000002ff077819 */ /* 0x000fc40000011607 */
[----:B------:R-:W-:Y:S02]  /*0670*/  SHF.R.U32.HI R8, RZ, 0x2, R8 ;  /* 0x00000002ff087819 */ /* 0x000fe40000011608 */
[----:B----4-:R-:W-:Y:S02]  /*0680*/  SGXT.U32 R19, R9, 0x6 ;  /* 0x000000060913781a */ /* 0x010fe40000000000 */
[----:B------:R-:W-:Y:S02]  /*0690*/  LOP3.LUT R20, R20, 0xfc, RZ, 0xc0, !PT ;  /* 0x000000fc14147812 */ /* 0x000fe400078ec0ff */
[----:B------:R-:W-:Y:S02]  /*06a0*/  LOP3.LUT R6, R6, 0x1fc, RZ, 0xc0, !PT ;  /* 0x000001fc06067812 */ /* 0x000fe400078ec0ff */
[----:B------:R-:W-:Y:S02]  /*06b0*/  LOP3.LUT R7, R7, 0x2fc, RZ, 0xc0, !PT ;  /* 0x000002fc07077812 */ /* 0x000fe400078ec0ff */
[----:B------:R-:W-:Y:S01]  /*06c0*/  LOP3.LUT R9, R8, 0x3fc, RZ, 0xc0, !PT ;  /* 0x000003fc08097812 */ /* 0x000fe200078ec0ff */
[----:B------:R-:W-:-:S02]  /*06d0*/  VIADD R20, R20, UR4 ;  /* 0x0000000414147c36 */ /* 0x000fc40008000000 */
[----:B------:R-:W-:Y:S02]  /*06e0*/  VIADD R6, R6, UR4 ;  /* 0x0000000406067c36 */ /* 0x000fe40008000000 */
[----:B------:R-:W-:Y:S02]  /*06f0*/  VIADD R8, R7, UR4 ;  /* 0x0000000407087c36 */ /* 0x000fe40008000000 */
[----:B------:R-:W-:Y:S02]  /*0700*/  VIADD R10, R9, UR4 ;  /* 0x00000004090a7c36 */ /* 0x000fe40008000000 */
[C---:B------:R-:W-:Y:S02]  /*0710*/  IMAD R17, R5.reuse, 0x4, R20 ;  /* 0x0000000405117824 */ /* 0x040fe400078e0214 */
[C---:B------:R-:W-:Y:S02]  /*0720*/  IMAD R9, R5.reuse, 0x4, R6 ;  /* 0x0000000405097824 */ /* 0x040fe400078e0206 */
[C---:B------:R-:W-:Y:S01]  /*0730*/  IMAD R25, R5.reuse, 0x4, R8 ;  /* 0x0000000405197824 */ /* 0x040fe200078e0208 */
[----:B------:R-:W-:Y:S01]  /*0740*/  LDS R6, [R17+0xc] ;  /* 0x00000c0011067984 */ /* 0x000fe20000000800 */
[----:B0-----:R-:W-:-:S03]  /*0750*/  IMAD R26, R5, 0x4, R10 ;  /* 0x00000004051a7824 */ /* 0x001fc600078e020a */
[----:B------:R-:W-:Y:S04]  /*0760*/  LDS R20, [R9+0x1000] ;  /* 0x0010000009147984 */ /* 0x000fe80000000800 */
[----:B------:R-:W-:Y:S04]  /*0770*/  LDS R22, [R9+0x1004] ;  /* 0x0010040009167984 */ /* 0x000fe80000000800 */
[----:B------:R-:W-:Y:S04]  /*0780*/  LDS R23, [R9+0x1008] ;  /* 0x0010080009177984 */ /* 0x000fe80000000800 */
[----:B------:R-:W-:Y:S04]  /*0790*/  LDS R24, [R9+0x100c] ;  /* 0x00100c0009187984 */ /* 0x000fe80000000800 */
[----:B------:R-:W-:Y:S04]  /*07a0*/  LDS R11, [R25+0x2000] ;  /* 0x00200000190b7984 */ /* 0x000fe80000000800 */
[----:B------:R-:W-:Y:S04]  /*07b0*/  LDS R16, [R25+0x2004] ;  /* 0x0020040019107984 */ /* 0x000fe80000000800 */
[----:B------:R-:W-:Y:S04]  /*07c0*/  LDS R18, [R25+0x2008] ;  /* 0x0020080019127984 */ /* 0x000fe80000000800 */
[----:B------:R0:W-:Y:S04]  /*07d0*/  LDS R10, [R25+0x200c] ;  /* 0x00200c00190a7984 */ /* 0x0001e80000000800 */
[----:B------:R-:W-:Y:S04]  /*07e0*/  LDS R7, [R17+0x8] ;  /* 0x0000080011077984 */ /* 0x000fe80000000800 */
[----:B------:R-:W-:Y:S04]  /*07f0*/  LDS R8, [R17+0x4] ;  /* 0x0000040011087984 */ /* 0x000fe80000000800 */
[----:B------:R-:W-:Y:S04]  /*0800*/  LDS R5, [R17] ;  /* 0x0000000011057984 */ /* 0x000fe80000000800 */
[----:B------:R-:W-:Y:S04]  /*0810*/  LDS R13, [R26+0x3000] ;  /* 0x003000001a0d7984 */ /* 0x000fe80000000800 */
[----:B------:R-:W-:Y:S04]  /*0820*/  LDS R15, [R26+0x3004] ;  /* 0x003004001a0f7984 */ /* 0x000fe80000000800 */
[----:B------:R-:W-:Y:S04]  /*0830*/  LDS R14, [R26+0x3008] ;  /* 0x003008001a0e7984 */ /* 0x000fe80000000800 */
[----:B------:R-:W-:Y:S01]  /*0840*/  LDS R12, [R26+0x300c] ;  /* 0x00300c001a0c7984 */ /* 0x000fe20000000800 */
[----:B------:R-:W-:-:S04]  /*0850*/  LOP3.LUT R3, R3, 0xff, RZ, 0xc0, !PT ;  /* 0x000000ff03037812 */ /* 0x000fc800078ec0ff */
[----:B------:R-:W-:Y:S01]  /*0860*/  LEA R27, R3, UR4, 0x3 ;  /* 0x00000004031b7c11 */ /* 0x000fe2000f8e18ff */
[----:B------:R-:W-:Y:S01]  /*0870*/  BAR.SYNC.DEFER_BLOCKING 0x0 ;  /* 0x0000000000007b1d */ /* 0x000fe20000010000 */
[C---:B------:R-:W-:Y:S02]  /*0880*/  LEA R28, R19.reuse, UR4, 0x3 ;  /* 0x00000004131c7c11 */ /* 0x040fe4000f8e18ff */
[----:B------:R-:W-:-:S04]  /*0890*/  LOP3.LUT R3, R19, 0x40, RZ, 0xfc, !PT ;  /* 0x0000004013037812 */ /* 0x000fc800078efcff */
[----:B0-----:R-:W-:Y:S02]  /*08a0*/  LEA R25, R3, UR4, 0x3 ;  /* 0x0000000403197c11 */ /* 0x001fe4000f8e18ff */
[----:B------:R-:W-:Y:S02]  /*08b0*/  LOP3.LUT R21, R21, 0xc, R2, 0xf8, !PT ;  /* 0x0000000c15157812 */ /* 0x000fe400078ef802 */
[----:B------:R-:W0:Y:S02]  /*08c0*/  LDC.64 R2, c[0x0][0x220] ;  /* 0x00008800ff027b82 */ /* 0x000e240000000a00 */
[----:B------:R-:W-:Y:S01]  /*08d0*/  ISETP.GE.AND P0, PT, R21, 0x400, PT ;  /* 0x000004001500780c */ /* 0x000fe20003f06270 */
[----:B-----5:R-:W-:Y:S05]  /*08e0*/  STS [R27], R4 ;  /* 0x000000041b007388 */ /* 0x020fea0000000800 */
[----:B------:R-:W-:Y:S06]  /*08f0*/  BAR.SYNC.DEFER_BLOCKING 0x0 ;  /* 0x0000000000007b1d */ /* 0x000fec0000010000 */
[----:B------:R-:W1:Y:S04]  /*0900*/  LDS R9, [R28] ;  /* 0x000000001c097984 */ /* 0x000e680000000800 */
[----:B------:R-:W2:Y:S01]  /*0910*/  LDS R25, [R25] ;  /* 0x0000000019197984 */ /* 0x000ea20000000800 */
[CC--:B-1----:R-:W-:Y:S01]  /*0920*/  FSETP.GEU.AND P4, PT, R8.reuse, -R9.reuse, PT ;  /* 0x800000090800720b */ /* 0x0c2fe20003f8e000 */
[--C-:B------:R-:W-:Y:S01]  /*0930*/  FADD R8, R8, R9.reuse ;  /* 0x0000000908087221 */ /* 0x100fe20000000000 */
[CC--:B------:R-:W-:Y:S01]  /*0940*/  FSETP.GEU.AND P3, PT, R7.reuse, -R9.reuse, PT ;  /* 0x800000090700720b */ /* 0x0c0fe20003f6e000 */
[--C-:B------:R-:W-:Y:S01]  /*0950*/  FADD R7, R7, R9.reuse ;  /* 0x0000000907077221 */ /* 0x100fe20000000000 */
[CC--:B------:R-:W-:Y:S01]  /*0960*/  FSETP.GEU.AND P2, PT, R6.reuse, -R9.reuse, PT ;  /* 0x800000090600720b */ /* 0x0c0fe20003f4e000 */
[--C-:B------:R-:W-:Y:S01]  /*0970*/  FADD R4, R6, R9.reuse ;  /* 0x0000000906047221 */ /* 0x100fe20000000000 */
[C---:B------:R-:W-:Y:S01]  /*0980*/  FSETP.GEU.AND P5, PT, R5.reuse, -R9, PT ;  /* 0x800000090500720b */ /* 0x040fe20003fae000 */
[----:B------:R-:W-:Y:S01]  /*0990*/  FADD R9, R5, R9 ;  /* 0x0000000905097221 */ /* 0x000fe20000000000 */
[----:B------:R-:W-:-:S02]  /*09a0*/  LOP3.LUT R5, R19, 0x80, RZ, 0xfc, !PT ;  /* 0x0000008013057812 */ /* 0x000fc400078efcff */
[----:B------:R-:W-:Y:S01]  /*09b0*/  PRMT R6, R19, 0x6540, R0 ;  /* 0x0000654013067816 */ /* 0x000fe20000000000 */
[----:B------:R-:W-:Y:S01]  /*09c0*/  IMAD.SHL.U32 R0, R0, 0x100, RZ ;  /* 0x0000010000007824 */ /* 0x000fe200078e00ff */
[----:B------:R-:W-:-:S04]  /*09d0*/  LEA R17, R5, UR4, 0x3 ;  /* 0x0000000405117c11 */ /* 0x000fc8000f8e18ff */
[----:B------:R-:W-:Y:S02]  /*09e0*/  LOP3.LUT R28, R0, 0x40, R19, 0xfe, !PT ;  /* 0x00000040001c7812 */ /* 0x000fe400078efe13 */
[----:B------:R-:W-:Y:S01]  /*09f0*/  LOP3.LUT R26, R0, 0x80, R19, 0xfe, !PT ;  /* 0x00000080001a7812 */ /* 0x000fe200078efe13 */
[----:B------:R-:W1:Y:S01]  /*0a00*/  LDS R17, [R17] ;  /* 0x0000000011117984 */ /* 0x000e620000000800 */
[----:B------:R-:W-:Y:S02]  /*0a10*/  LOP3.LUT R0, R0, 0xc0, R19, 0xfe, !PT ;  /* 0x000000c000007812 */ /* 0x000fe400078efe13 */
[----:B------:R-:W-:-:S04]  /*0a20*/  LOP3.LUT R19, R19, 0xc0, RZ, 0xfc, !PT ;  /* 0x000000c013137812 */ /* 0x000fc800078efcff */
[----:B------:R-:W-:-:S06]  /*0a30*/  LEA R19, R19, UR4, 0x3 ;  /* 0x0000000413137c11 */ /* 0x000fcc000f8e18ff */
[----:B------:R-:W3:Y:S01]  /*0a40*/  LDS R19, [R19] ;  /* 0x0000000013137984 */ /* 0x000ee20000000800 */
[C---:B------:R-:W-:Y:S01]  /*0a50*/  ISETP.LT.AND P1, PT, R6.reuse, 0x200, !P0 ;  /* 0x000002000600780c */ /* 0x040fe20004721270 */
[----:B------:R-:W-:Y:S01]  /*0a60*/  IMAD R27, R6, 0x400, R21 ;  /* 0x00000400061b7824 */ /* 0x000fe200078e0215 */
[----:B------:R-:W-:Y:S02]  /*0a70*/  SEL R6, R7, RZ, P3 ;  /* 0x000000ff07067207 */ /* 0x000fe40001800000 */
[----:B------:R-:W-:Y:S02]  /*0a80*/  SEL R7, R4, RZ, P2 ;  /* 0x000000ff04077207 */ /* 0x000fe40001000000 */
[----:B------:R-:W-:Y:S02]  /*0a90*/  SEL R5, R8, RZ, P4 ;  /* 0x000000ff08057207 */ /* 0x000fe40002000000 */
[----:B------:R-:W-:Y:S01]  /*0aa0*/  SEL R4, R9, RZ, P5 ;  /* 0x000000ff09047207 */ /* 0x000fe20002800000 */
[----:B0-----:R-:W-:Y:S01]  /*0ab0*/  IMAD.WIDE R8, R27, 0x4, R2 ;  /* 0x000000041b087825 */ /* 0x001fe200078e0202 */
[----:B--2---:R-:W-:-:S03]  /*0ac0*/  FSETP.GEU.AND P3, PT, R20, -R25, PT ;  /* 0x800000191400720b */ /* 0x004fc60003f6e000 */
[--C-:B------:R-:W-:Y:S01]  /*0ad0*/  FADD R20, R20, R25.reuse ;  /* 0x0000001914147221 */ /* 0x100fe20000000000 */
[CC--:B------:R-:W-:Y:S01]  /*0ae0*/  FSETP.GEU.AND P4, PT, R24.reuse, -R25.reuse, PT ;  /* 0x800000191800720b */ /* 0x0c0fe20003f8e000 */
[----:B------:R0:W-:Y:S01]  /*0af0*/  @P1 STG.E.128 desc[UR6][R8.64], R4 ;  /* 0x0000000408001986 */ /* 0x0001e2000c101d06 */
[--C-:B------:R-:W-:Y:S01]  /*0b00*/  FADD R24, R24, R25.reuse ;  /* 0x0000001918187221 */ /* 0x100fe20000000000 */
[CC--:B------:R-:W-:Y:S02]  /*0b10*/  FSETP.GEU.AND P6, PT, R23.reuse, -R25.reuse, PT ;  /* 0x800000191700720b */ /* 0x0c0fe40003fce000 */
[----:B------:R-:W-:Y:S02]  /*0b20*/  FSETP.GEU.AND P5, PT, R22, -R25, PT ;  /* 0x800000191600720b */ /* 0x000fe40003fae000 */
[----:B------:R-:W-:Y:S02]  /*0b30*/  ISETP.LT.AND P1, PT, R28, 0x200, !P0 ;  /* 0x000002001c00780c */ /* 0x000fe40004721270 */
[----:B------:R-:W-:Y:S01]  /*0b40*/  ISETP.LT.AND P2, PT, R26, 0x200, !P0 ;  /* 0x000002001a00780c */ /* 0x000fe20004741270 */
[--C-:B0-----:R-:W-:Y:S01]  /*0b50*/  FADD R6, R23, R25.reuse ;  /* 0x0000001917067221 */ /* 0x101fe20000000000 */
[----:B------:R-:W-:Y:S01]  /*0b60*/  FADD R5, R22, R25 ;  /* 0x0000001916057221 */ /* 0x000fe20000000000 */
[----:B------:R-:W-:Y:S01]  /*0b70*/  IMAD R9, R26, 0x400, R21 ;  /* 0x000004001a097824 */ /* 0x000fe200078e0215 */
[----:B------:R-:W-:Y:S01]  /*0b80*/  SEL R4, R20, RZ, P3 ;  /* 0x000000ff14047207 */ /* 0x000fe20001800000 */
[----:B-1----:R-:W-:Y:S01]  /*0b90*/  FADD R8, R16, R17 ;  /* 0x0000001110087221 */ /* 0x002fe20000000000 */
[----:B------:R-:W-:-:S02]  /*0ba0*/  SEL R6, R6, RZ, P6 ;  /* 0x000000ff06067207 */ /* 0x000fc40003000000 */
[----:B------:R-:W-:Y:S02]  /*0bb0*/  SEL R7, R24, RZ, P4 ;  /* 0x000000ff18077207 */ /* 0x000fe40002000000 */
[CC--:B------:R-:W-:Y:S01]  /*0bc0*/  FSETP.GEU.AND P6, PT, R11.reuse, -R17.reuse, PT ;  /* 0x800000110b00720b */ /* 0x0c0fe20003fce000 */
[----:B------:R-:W-:Y:S01]  /*0bd0*/  FADD R11, R11, R17 ;  /* 0x000000110b0b7221 */ /* 0x000fe20000000000 */
[-C--:B------:R-:W-:Y:S01]  /*0be0*/  FSETP.GEU.AND P3, PT, R18, -R17.reuse, PT ;  /* 0x800000111200720b */ /* 0x080fe20003f6e000 */
[----:B------:R-:W-:Y:S01]  /*0bf0*/  IMAD R23, R28, 0x400, R21 ;  /* 0x000004001c177824 */ /* 0x000fe200078e0215 */
[-C--:B------:R-:W-:Y:S01]  /*0c00*/  FSETP.GEU.AND P4, PT, R16, -R17.reuse, PT ;  /* 0x800000111000720b */ /* 0x080fe20003f8e000 */
[--C-:B------:R-:W-:Y:S01]  /*0c10*/  FADD R18, R18, R17.reuse ;  /* 0x0000001112127221 */ /* 0x100fe20000000000 */
[----:B------:R-:W-:Y:S01]  /*0c20*/  SEL R5, R5, RZ, P5 ;  /* 0x000000ff05057207 */ /* 0x000fe20002800000 */
[C---:B------:R-:W-:Y:S01]  /*0c30*/  FADD R22, R10.reuse, R17 ;  /* 0x000000110a167221 */ /* 0x040fe20000000000 */
[----:B------:R-:W-:Y:S01]  /*0c40*/  FSETP.GEU.AND P5, PT, R10, -R17, PT ;  /* 0x800000110a00720b */ /* 0x000fe20003fae000 */
[C---:B------:R-:W-:Y:S01]  /*0c50*/  IMAD R25, R0.reuse, 0x400, R21 ;  /* 0x0000040000197824 */ /* 0x040fe200078e0215 */
[----:B------:R-:W-:Y:S01]  /*0c60*/  ISETP.LT.AND P0, PT, R0, 0x200, !P0 ;  /* 0x000002000000780c */ /* 0x000fe20004701270 */
[----:B------:R-:W-:Y:S01]  /*0c70*/  IMAD.WIDE R20, R9, 0x4, R2 ;  /* 0x0000000409147825 */ /* 0x000fe200078e0202 */
[----:B------:R-:W-:-:S02]  /*0c80*/  SEL R9, R8, RZ, P4 ;  /* 0x000000ff08097207 */ /* 0x000fc40002000000 */
[----:B------:R-:W-:Y:S01]  /*0c90*/  SEL R8, R11, RZ, P6 ;  /* 0x000000ff0b087207 */ /* 0x000fe20003000000 */
[----:B------:R-:W-:Y:S01]  /*0ca0*/  IMAD.WIDE R16, R23, 0x4, R2 ;  /* 0x0000000417107825 */ /* 0x000fe200078e0202 */
[----:B------:R-:W-:Y:S02]  /*0cb0*/  SEL R10, R18, RZ, P3 ;  /* 0x000000ff120a7207 */ /* 0x000fe40001800000 */
[----:B------:R-:W-:Y:S02]  /*0cc0*/  SEL R11, R22, RZ, P5 ;  /* 0x000000ff160b7207 */ /* 0x000fe40002800000 */
[----:B------:R0:W-:Y:S01]  /*0cd0*/  @P1 STG.E.128 desc[UR6][R16.64], R4 ;  /* 0x0000000410001986 */ /* 0x0001e2000c101d06 */
[CC--:B---3--:R-:W-:Y:S01]  /*0ce0*/  FSETP.GEU.AND P3, PT, R15.reuse, -R19.reuse, PT ;  /* 0x800000130f00720b */ /* 0x0c8fe20003f6e000 */
[--C-:B------:R-:W-:Y:S01]  /*0cf0*/  FADD R15, R15, R19.reuse ;  /* 0x000000130f0f7221 */ /* 0x100fe20000000000 */
[-C--:B------:R-:W-:Y:S01]  /*0d00*/  FSETP.GEU.AND P1, PT, R12, -R19.reuse, PT ;  /* 0x800000130c00720b */ /* 0x080fe20003f2e000 */
[----:B------:R0:W-:Y:S01]  /*0d10*/  @P2 STG.E.128 desc[UR6][R20.64], R8 ;  /* 0x0000000814002986 */ /* 0x0001e2000c101d06 */
[-C--:B------:R-:W-:Y:S01]  /*0d20*/  FSETP.GEU.AND P2, PT, R14, -R19.reuse, PT ;  /* 0x800000130e00720b */ /* 0x080fe20003f4e000 */
[--C-:B------:R-:W-:Y:S01]  /*0d30*/  FADD R12, R12, R19.reuse ;  /* 0x000000130c0c7221 */ /* 0x100fe20000000000 */
[--C-:B------:R-:W-:Y:S01]  /*0d40*/  FADD R14, R14, R19.reuse ;  /* 0x000000130e0e7221 */ /* 0x100fe20000000000 */
[C---:B------:R-:W-:Y:S01]  /*0d50*/  FADD R0, R13.reuse, R19 ;  /* 0x000000130d007221 */ /* 0x040fe20000000000 */
[----:B------:R-:W-:-:S02]  /*0d60*/  FSETP.GEU.AND P4, PT, R13, -R19, PT ;  /* 0x800000130d00720b */ /* 0x000fc40003f8e000 */
[----:B------:R-:W-:Y:S01]  /*0d70*/  SEL R13, R15, RZ, P3 ;  /* 0x000000ff0f0d7207 */ /* 0x000fe20001800000 */
[----:B------:R-:W-:Y:S01]  /*0d80*/  IMAD.WIDE R2, R25, 0x4, R2 ;  /* 0x0000000419027825 */ /* 0x000fe200078e0202 */
[----:B------:R-:W-:Y:S02]  /*0d90*/  SEL R15, R12, RZ, P1 ;  /* 0x000000ff0c0f7207 */ /* 0x000fe40000800000 */
[----:B------:R-:W-:Y:S02]  /*0da0*/  SEL R14, R14, RZ, P2 ;  /* 0x000000ff0e0e7207 */ /* 0x000fe40001000000 */
[----:B------:R-:W-:Y:S01]  /*0db0*/  SEL R12, R0, RZ, P4 ;  /* 0x000000ff000c7207 */ /* 0x000fe20002000000 */
[----:B0-----:R-:W-:Y:S06]  /*0dc0*/  @!P0 EXIT ;  /* 0x000000000000894d */ /* 0x001fec0003800000 */
[----:B------:R-:W-:Y:S01]  /*0dd0*/  STG.E.128 desc[UR6][R2.64], R12 ;  /* 0x0000000c02007986 */ /* 0x000fe2000c101d06 */
[----:B------:R-:W-:Y:S05]  /*0de0*/  EXIT ;  /* 0x000000000000794d */ /* 0x000fea0003800000 */
.L_x_0:
[----:B------:R-:W-:-:S00]  /*0df0*/  BRA `(.L_x_0) ;  /* 0xfffffffc00fc7947 */ /* 0x000fc0000383ffff */
[----:B------:R-:W-:-:S00]  /*0e00*/  NOP ;  /* 0x0000000000007918 */ /* 0x000fc00000000000 */
[----:B------:R-:W-:-:S00]  /*0e10*/  NOP ;  /* 0x0000000000007918 */ /* 0x000fc00000000000 */
[----:B------:R-:W-:-:S00]  /*0e20*/  NOP ;  /* 0x0000000000007918 */ /* 0x000fc00000000000 */
[----:B------:R-:W-:-:S00]  /*0e30*/  NOP ;  /* 0x0000000000007918 */ /* 0x000fc00000000000 */
[----:B------:R-:W-:-:S00]  /*0e40*/  NOP ;  /* 0x0000000000007918 */ /* 0x000fc00000000000 */
[----:B------:R-:W-:-:S00]  /*0e50*/  NOP ;  /* 0x0000000000007918 */ /* 0x000fc00000000000 */
[----:B------:R-:W-:-:S00]  /*0e60*/  NOP ;  /* 0x0000000000007918 */ /* 0x000fc00000000000 */
[----:B------:R-:W-:-:S00]  /*0e70*/  NOP ;  /* 0x0000000000007918 */ /* 0x000fc00000000000 */
.L_x_1:


//--------------------- .nv.shared.triton_poi_fused_convolution_relu_13 --------------------------
	.section	.nv.shared.triton_poi_fused_convolution_relu_13,"aw",@nobits
	.sectionflags	@""
	.align	16
	.zero		1024


//--------------------- .nv.constant0.triton_poi_fused_convolution_relu_13 --------------------------
	.section	.nv.constant0.triton_poi_fused_convolution_relu_13,"a",@progbits
	.sectionflags	@""
	.align	4
.nv.constant0.triton_poi_fused_convolution_relu_13:
	.zero		560
